	.target	sm_100a

	.elftype	@"ET_EXEC"


//--------------------- .note.nv.tkinfo           --------------------------
	.section	.note.nv.tkinfo,"",@"SHT_NOTE"
	.sectionflags	@"SHF_NOTE_NV_TKINFO"
	.tkinfo
        /*0018*/ 	.word	0x00000002
        /*0030*/ 	.string	""
        /*0030*/ 	.string	"ptxas"
        /*0030*/ 	.string	"Cuda compilation tools, release 13.0, V13.0.88"
        /*0030*/ 	.string	"Build cuda_13.0.r13.0/compiler.36424714_0"
        /*0030*/ 	.string	"-arch sm_100a -m 64 "



//--------------------- .note.nv.cuinfo           --------------------------
	.section	.note.nv.cuinfo,"",@"SHT_NOTE"
	.sectionflags	@"SHF_NOTE_NV_CUINFO"
        /*0018*/ 	.short	0x0002
        /*001a*/ 	.short	0x0064
        /*001c*/ 	.short	0x0082
	.zero		2


//--------------------- .nv.info                  --------------------------
	.section	.nv.info,"",@"SHT_CUDA_INFO"
	.align	4


	//----- nvinfo : EIATTR_REGCOUNT
	.align		4
        /*0000*/ 	.byte	0x04, 0x2f
        /*0002*/ 	.short	(.L_29 - .L_28)
	.align		4
.L_28:
        /*0004*/ 	.word	index@(_Z22make_sequential_kernelPKjPjS0_ii)
        /*0008*/ 	.word	0x0000001e


	//----- nvinfo : EIATTR_FRAME_SIZE
	.align		4
.L_29:
        /*000c*/ 	.byte	0x04, 0x11
        /*000e*/ 	.short	(.L_31 - .L_30)
	.align		4
.L_30:
        /*0010*/ 	.word	index@(_Z22make_sequential_kernelPKjPjS0_ii)
        /*0014*/ 	.word	0x00000000


	//----- nvinfo : EIATTR_REGCOUNT
	.align		4
.L_31:
        /*0018*/ 	.byte	0x04, 0x2f
        /*001a*/ 	.short	(.L_33 - .L_32)
	.align		4
.L_32:
        /*001c*/ 	.word	index@(_Z18reconstruct_kernelPKjP6__halfPKS1_S0_iii)
        /*0020*/ 	.word	0x0000001e


	//----- nvinfo : EIATTR_FRAME_SIZE
	.align		4
.L_33:
        /*0024*/ 	.byte	0x04, 0x11
        /*0026*/ 	.short	(.L_35 - .L_34)
	.align		4
.L_34:
        /*0028*/ 	.word	index@(_Z18reconstruct_kernelPKjP6__halfPKS1_S0_iii)
        /*002c*/ 	.word	0x00000000


	//----- nvinfo : EIATTR_MIN_STACK_SIZE
	.align		4
.L_35:
        /*0030*/ 	.byte	0x04, 0x12
        /*0032*/ 	.short	(.L_37 - .L_36)
	.align		4
.L_36:
        /*0034*/ 	.word	index@(_Z18reconstruct_kernelPKjP6__halfPKS1_S0_iii)
        /*0038*/ 	.word	0x00000000


	//----- nvinfo : EIATTR_MIN_STACK_SIZE
	.align		4
.L_37:
        /*003c*/ 	.byte	0x04, 0x12
        /*003e*/ 	.short	(.L_39 - .L_38)
	.align		4
.L_38:
        /*0040*/ 	.word	index@(_Z22make_sequential_kernelPKjPjS0_ii)
        /*0044*/ 	.word	0x00000000
.L_39:


//--------------------- .nv.compat                --------------------------
	.section	.nv.compat,"",@"SHT_CUDA_COMPAT_INFO"
	.align	4
        /*0000*/ 	.byte	0x02, 0x09, 0x01, 0x00, 0x02, 0x02, 0x01, 0x00, 0x02, 0x05, 0x05, 0x00, 0x03, 0x07, 0x01, 0x01
        /*0010*/ 	.byte	0x02, 0x03, 0x00, 0x00, 0x02, 0x06, 0x01, 0x00, 0x04, 0x0b, 0x08, 0x00, 0x09, 0x00, 0x00, 0x00
        /*0020*/ 	.byte	0x00, 0x00, 0x00, 0x00


//--------------------- .nv.info._Z18reconstruct_kernelPKjP6__halfPKS1_S0_iii --------------------------
	.section	.nv.info._Z18reconstruct_kernelPKjP6__halfPKS1_S0_iii,"",@"SHT_CUDA_INFO"
	.sectionflags	@""
	.align	4


	//----- nvinfo : EIATTR_CUDA_API_VERSION
	.align		4
        /*0000*/ 	.byte	0x04, 0x37
        /*0002*/ 	.short	(.L_41 - .L_40)
.L_40:
        /*0004*/ 	.word	0x00000082


	//----- nvinfo : EIATTR_KPARAM_INFO
	.align		4
.L_41:
        /*0008*/ 	.byte	0x04, 0x17
        /*000a*/ 	.short	(.L_43 - .L_42)
.L_42:
        /*000c*/ 	.word	0x00000000
        /*0010*/ 	.short	0x0006
        /*0012*/ 	.short	0x0028
        /*0014*/ 	.byte	0x00, 0xf0, 0x11, 0x00


	//----- nvinfo : EIATTR_KPARAM_INFO
	.align		4
.L_43:
        /*0018*/ 	.byte	0x04, 0x17
        /*001a*/ 	.short	(.L_45 - .L_44)
.L_44:
        /*001c*/ 	.word	0x00000000
        /*0020*/ 	.short	0x0005
        /*0022*/ 	.short	0x0024
        /*0024*/ 	.byte	0x00, 0xf0, 0x11, 0x00


	//----- nvinfo : EIATTR_KPARAM_INFO
	.align		4
.L_45:
        /*0028*/ 	.byte	0x04, 0x17
        /*002a*/ 	.short	(.L_47 - .L_46)
.L_46:
        /*002c*/ 	.word	0x00000000
        /*0030*/ 	.short	0x0004
        /*0032*/ 	.short	0x0020
        /*0034*/ 	.byte	0x00, 0xf0, 0x11, 0x00


	//----- nvinfo : EIATTR_KPARAM_INFO
	.align		4
.L_47:
        /*0038*/ 	.byte	0x04, 0x17
        /*003a*/ 	.short	(.L_49 - .L_48)
.L_48:
        /*003c*/ 	.word	0x00000000
        /*0040*/ 	.short	0x0003
        /*0042*/ 	.short	0x0018
        /*0044*/ 	.byte	0x00, 0xf5, 0x21, 0x00


	//----- nvinfo : EIATTR_KPARAM_INFO
	.align		4
.L_49:
        /*0048*/ 	.byte	0x04, 0x17
        /*004a*/ 	.short	(.L_51 - .L_50)
.L_50:
        /*004c*/ 	.word	0x00000000
        /*0050*/ 	.short	0x0002
        /*0052*/ 	.short	0x0010
        /*0054*/ 	.byte	0x00, 0xf5, 0x21, 0x00


	//----- nvinfo : EIATTR_KPARAM_INFO
	.align		4
.L_51:
        /*0058*/ 	.byte	0x04, 0x17
        /*005a*/ 	.short	(.L_53 - .L_52)
.L_52:
        /*005c*/ 	.word	0x00000000
        /*0060*/ 	.short	0x0001
        /*0062*/ 	.short	0x0008
        /*0064*/ 	.byte	0x00, 0xf5, 0x21, 0x00


	//----- nvinfo : EIATTR_KPARAM_INFO
	.align		4
.L_53:
        /*0068*/ 	.byte	0x04, 0x17
        /*006a*/ 	.short	(.L_55 - .L_54)
.L_54:
        /*006c*/ 	.word	0x00000000
        /*0070*/ 	.short	0x0000
        /*0072*/ 	.short	0x0000
        /*0074*/ 	.byte	0x00, 0xf5, 0x21, 0x00


	//----- nvinfo : EIATTR_SPARSE_MMA_MASK
	.align		4
.L_55:
        /*0078*/ 	.byte	0x03, 0x50
        /*007a*/ 	.short	0x0000


	//----- nvinfo : EIATTR_MAXREG_COUNT
	.align		4
        /*007c*/ 	.byte	0x03, 0x1b
        /*007e*/ 	.short	0x00ff


	//----- nvinfo : EIATTR_MERCURY_ISA_VERSION
	.align		4
        /*0080*/ 	.byte	0x03, 0x5f
        /*0082*/ 	.short	0x0101


	//----- nvinfo : EIATTR_VRC_CTA_INIT_COUNT
	.align		4
        /*0084*/ 	.byte	0x02, 0x4a
	.zero		1
	.zero		1


	//----- nvinfo : EIATTR_EXIT_INSTR_OFFSETS
	.align		4
        /*0088*/ 	.byte	0x04, 0x1c
        /*008a*/ 	.short	(.L_57 - .L_56)


	//   ....[0]....
.L_56:
        /*008c*/ 	.word	0x00000710


	//----- nvinfo : EIATTR_CBANK_PARAM_SIZE
	.align		4
.L_57:
        /*0090*/ 	.byte	0x03, 0x19
        /*0092*/ 	.short	0x002c


	//----- nvinfo : EIATTR_PARAM_CBANK
	.align		4
        /*0094*/ 	.byte	0x04, 0x0a
        /*0096*/ 	.short	(.L_59 - .L_58)
	.align		4
.L_58:
        /*0098*/ 	.word	index@(.nv.constant0._Z18reconstruct_kernelPKjP6__halfPKS1_S0_iii)
        /*009c*/ 	.short	0x0380
        /*009e*/ 	.short	0x002c


	//----- nvinfo : EIATTR_SW_WAR
	.align		4
.L_59:
        /*00a0*/ 	.byte	0x04, 0x36
        /*00a2*/ 	.short	(.L_61 - .L_60)
.L_60:
        /*00a4*/ 	.word	0x00000008
.L_61:


//--------------------- .nv.info._Z22make_sequential_kernelPKjPjS0_ii --------------------------
	.section	.nv.info._Z22make_sequential_kernelPKjPjS0_ii,"",@"SHT_CUDA_INFO"
	.sectionflags	@""
	.align	4


	//----- nvinfo : EIATTR_CUDA_API_VERSION
	.align		4
        /*0000*/ 	.byte	0x04, 0x37
        /*0002*/ 	.short	(.L_63 - .L_62)
.L_62:
        /*0004*/ 	.word	0x00000082


	//----- nvinfo : EIATTR_KPARAM_INFO
	.align		4
.L_63:
        /*0008*/ 	.byte	0x04, 0x17
        /*000a*/ 	.short	(.L_65 - .L_64)
.L_64:
        /*000c*/ 	.word	0x00000000
        /*0010*/ 	.short	0x0004
        /*0012*/ 	.short	0x001c
        /*0014*/ 	.byte	0x00, 0xf0, 0x11, 0x00


	//----- nvinfo : EIATTR_KPARAM_INFO
	.align		4
.L_65:
        /*0018*/ 	.byte	0x04, 0x17
        /*001a*/ 	.short	(.L_67 - .L_66)
.L_66:
        /*001c*/ 	.word	0x00000000
        /*0020*/ 	.short	0x0003
        /*0022*/ 	.short	0x0018
        /*0024*/ 	.byte	0x00, 0xf0, 0x11, 0x00


	//----- nvinfo : EIATTR_KPARAM_INFO
	.align		4
.L_67:
        /*0028*/ 	.byte	0x04, 0x17
        /*002a*/ 	.short	(.L_69 - .L_68)
.L_68:
        /*002c*/ 	.word	0x00000000
        /*0030*/ 	.short	0x0002
        /*0032*/ 	.short	0x0010
        /*0034*/ 	.byte	0x00, 0xf5, 0x21, 0x00


	//----- nvinfo : EIATTR_KPARAM_INFO
	.align		4
.L_69:
        /*0038*/ 	.byte	0x04, 0x17
        /*003a*/ 	.short	(.L_71 - .L_70)
.L_70:
        /*003c*/ 	.word	0x00000000
        /*0040*/ 	.short	0x0001
        /*0042*/ 	.short	0x0008
        /*0044*/ 	.byte	0x00, 0xf5, 0x21, 0x00


	//----- nvinfo : EIATTR_KPARAM_INFO
	.align		4
.L_71:
        /*0048*/ 	.byte	0x04, 0x17
        /*004a*/ 	.short	(.L_73 - .L_72)
.L_72:
        /*004c*/ 	.word	0x00000000
        /*0050*/ 	.short	0x0000
        /*0052*/ 	.short	0x0000
        /*0054*/ 	.byte	0x00, 0xf5, 0x21, 0x00


	//----- nvinfo : EIATTR_SPARSE_MMA_MASK
	.align		4
.L_73:
        /*0058*/ 	.byte	0x03, 0x50
        /*005a*/ 	.short	0x0000


	//----- nvinfo : EIATTR_MAXREG_COUNT
	.align		4
        /*005c*/ 	.byte	0x03, 0x1b
        /*005e*/ 	.short	0x00ff


	//----- nvinfo : EIATTR_MERCURY_ISA_VERSION
	.align		4
        /*0060*/ 	.byte	0x03, 0x5f
        /*0062*/ 	.short	0x0101


	//----- nvinfo : EIATTR_VRC_CTA_INIT_COUNT
	.align		4
        /*0064*/ 	.byte	0x02, 0x4a
	.zero		1
	.zero		1


	//----- nvinfo : EIATTR_EXIT_INSTR_OFFSETS
	.align		4
        /*0068*/ 	.byte	0x04, 0x1c
        /*006a*/ 	.short	(.L_75 - .L_74)


	//   ....[0]....
.L_74:
        /*006c*/ 	.word	0x00000760


	//----- nvinfo : EIATTR_CBANK_PARAM_SIZE
	.align		4
.L_75:
        /*0070*/ 	.byte	0x03, 0x19
        /*0072*/ 	.short	0x0020


	//----- nvinfo : EIATTR_PARAM_CBANK
	.align		4
        /*0074*/ 	.byte	0x04, 0x0a
        /*0076*/ 	.short	(.L_77 - .L_76)
	.align		4
.L_76:
        /*0078*/ 	.word	index@(.nv.constant0._Z22make_sequential_kernelPKjPjS0_ii)
        /*007c*/ 	.short	0x0380
        /*007e*/ 	.short	0x0020


	//----- nvinfo : EIATTR_SW_WAR
	.align		4
.L_77:
        /*0080*/ 	.byte	0x04, 0x36
        /*0082*/ 	.short	(.L_79 - .L_78)
.L_78:
        /*0084*/ 	.word	0x00000008
.L_79:


//--------------------- .nv.callgraph             --------------------------
	.section	.nv.callgraph,"",@"SHT_CUDA_CALLGRAPH"
	.align	4
	.sectionentsize	8
	.align		4
        /*0000*/ 	.word	0x00000000
	.align		4
        /*0004*/ 	.word	0xffffffff
	.align		4
        /*0008*/ 	.word	0x00000000
	.align		4
        /*000c*/ 	.word	0xfffffffe
	.align		4
        /*0010*/ 	.word	0x00000000
	.align		4
        /*0014*/ 	.word	0xfffffffd
	.align		4
        /*0018*/ 	.word	0x00000000
	.align		4
        /*001c*/ 	.word	0xfffffffc


//--------------------- .nv.constant4             --------------------------
	.section	.nv.constant4,"a",@progbits
	.align	8
	.align		8
.nv.constant4:
        /*0000*/ 	.dword	_ZN43_INTERNAL_bdf8495c_12_q4_matrix_cu_69f302f84cuda3std3__45__cpo5beginE
	.align		8
        /*0008*/ 	.dword	_ZN43_INTERNAL_bdf8495c_12_q4_matrix_cu_69f302f84cuda3std3__45__cpo3endE
	.align		8
        /*0010*/ 	.dword	_ZN43_INTERNAL_bdf8495c_12_q4_matrix_cu_69f302f84cuda3std3__45__cpo6cbeginE
	.align		8
        /*0018*/ 	.dword	_ZN43_INTERNAL_bdf8495c_12_q4_matrix_cu_69f302f84cuda3std3__45__cpo4cendE
	.align		8
        /*0020*/ 	.dword	_ZN43_INTERNAL_bdf8495c_12_q4_matrix_cu_69f302f84cuda3std3__45__cpo6rbeginE
	.align		8
        /*0028*/ 	.dword	_ZN43_INTERNAL_bdf8495c_12_q4_matrix_cu_69f302f84cuda3std3__45__cpo4rendE
	.align		8
        /*0030*/ 	.dword	_ZN43_INTERNAL_bdf8495c_12_q4_matrix_cu_69f302f84cuda3std3__45__cpo7crbeginE
	.align		8
        /*0038*/ 	.dword	_ZN43_INTERNAL_bdf8495c_12_q4_matrix_cu_69f302f84cuda3std3__45__cpo5crendE
	.align		8
        /*0040*/ 	.dword	_ZN43_INTERNAL_bdf8495c_12_q4_matrix_cu_69f302f84cuda3std3__445_GLOBAL__N__bdf8495c_12_q4_matrix_cu_69f302f86ignoreE
	.align		8
        /*0048*/ 	.dword	_ZN43_INTERNAL_bdf8495c_12_q4_matrix_cu_69f302f84cuda3std3__419piecewise_constructE
	.align		8
        /*0050*/ 	.dword	_ZN43_INTERNAL_bdf8495c_12_q4_matrix_cu_69f302f84cuda3std3__48in_placeE
	.align		8
        /*0058*/ 	.dword	_ZN43_INTERNAL_bdf8495c_12_q4_matrix_cu_69f302f84cuda3std3__420unreachable_sentinelE
	.align		8
        /*0060*/ 	.dword	_ZN43_INTERNAL_bdf8495c_12_q4_matrix_cu_69f302f84cuda3std6ranges3__45__cpo4swapE
	.align		8
        /*0068*/ 	.dword	_ZN43_INTERNAL_bdf8495c_12_q4_matrix_cu_69f302f84cuda3std6ranges3__45__cpo9iter_moveE
	.align		8
        /*0070*/ 	.dword	_ZN43_INTERNAL_bdf8495c_12_q4_matrix_cu_69f302f84cuda3std6ranges3__45__cpo5beginE
	.align		8
        /*0078*/ 	.dword	_ZN43_INTERNAL_bdf8495c_12_q4_matrix_cu_69f302f84cuda3std6ranges3__45__cpo3endE
	.align		8
        /*0080*/ 	.dword	_ZN43_INTERNAL_bdf8495c_12_q4_matrix_cu_69f302f84cuda3std6ranges3__45__cpo6cbeginE
	.align		8
        /*0088*/ 	.dword	_ZN43_INTERNAL_bdf8495c_12_q4_matrix_cu_69f302f84cuda3std6ranges3__45__cpo4cendE
	.align		8
        /*0090*/ 	.dword	_ZN43_INTERNAL_bdf8495c_12_q4_matrix_cu_69f302f84cuda3std6ranges3__45__cpo7advanceE
	.align		8
        /*0098*/ 	.dword	_ZN43_INTERNAL_bdf8495c_12_q4_matrix_cu_69f302f84cuda3std6ranges3__45__cpo9iter_swapE
	.align		8
        /*00a0*/ 	.dword	_ZN43_INTERNAL_bdf8495c_12_q4_matrix_cu_69f302f84cuda3std6ranges3__45__cpo4nextE
	.align		8
        /*00a8*/ 	.dword	_ZN43_INTERNAL_bdf8495c_12_q4_matrix_cu_69f302f84cuda3std6ranges3__45__cpo4prevE
	.align		8
        /*00b0*/ 	.dword	_ZN43_INTERNAL_bdf8495c_12_q4_matrix_cu_69f302f84cuda3std6ranges3__45__cpo4dataE
	.align		8
        /*00b8*/ 	.dword	_ZN43_INTERNAL_bdf8495c_12_q4_matrix_cu_69f302f84cuda3std6ranges3__45__cpo5cdataE
	.align		8
        /*00c0*/ 	.dword	_ZN43_INTERNAL_bdf8495c_12_q4_matrix_cu_69f302f84cuda3std6ranges3__45__cpo4sizeE
	.align		8
        /*00c8*/ 	.dword	_ZN43_INTERNAL_bdf8495c_12_q4_matrix_cu_69f302f84cuda3std6ranges3__45__cpo5ssizeE
	.align		8
        /*00d0*/ 	.dword	_ZN43_INTERNAL_bdf8495c_12_q4_matrix_cu_69f302f84cuda3std6ranges3__45__cpo8distanceE
	.align		8
        /*00d8*/ 	.dword	_ZN43_INTERNAL_bdf8495c_12_q4_matrix_cu_69f302f86thrust24THRUST_300001_SM_1000_NS6system6detail10sequential3seqE


//--------------------- .text._Z18reconstruct_kernelPKjP6__halfPKS1_S0_iii --------------------------
	.section	.text._Z18reconstruct_kernelPKjP6__halfPKS1_S0_iii,"ax",@progbits
	.align	128
        .global         _Z18reconstruct_kernelPKjP6__halfPKS1_S0_iii
        .type           _Z18reconstruct_kernelPKjP6__halfPKS1_S0_iii,@function
        .size           _Z18reconstruct_kernelPKjP6__halfPKS1_S0_iii,(.L_x_2 - _Z18reconstruct_kernelPKjP6__halfPKS1_S0_iii)
        .other          _Z18reconstruct_kernelPKjP6__halfPKS1_S0_iii,@"STO_CUDA_ENTRY STV_DEFAULT"
_Z18reconstruct_kernelPKjP6__halfPKS1_S0_iii:
.text._Z18reconstruct_kernelPKjP6__halfPKS1_S0_iii:
[----:B------:R-:W-:Y:S08]  /*0000*/  LDC R1, c[0x0][0x37c] ;  /* 0x0000df00ff017b82 */ /* 0x000ff00000000800 */
[----:B------:R-:W0:Y:S01]  /*0010*/  LDC R8, c[0x0][0x3a8] ;  /* 0x0000ea00ff087b82 */ /* 0x000e220000000800 */
[----:B------:R-:W1:Y:S07]  /*0020*/  S2R R4, SR_TID.Y ;  /* 0x0000000000047919 */ /* 0x000e6e0000002200 */
[----:B------:R-:W1:Y:S01]  /*0030*/  S2UR UR4, SR_CTAID.Y ;  /* 0x00000000000479c3 */ /* 0x000e620000002600 */
[----:B0-----:R-:W-:-:S04]  /*0040*/  IABS R9, R8 ;  /* 0x0000000800097213 */ /* 0x001fc80000000000 */
[----:B------:R-:W0:Y:S01]  /*0050*/  I2F.RP R0, R9 ;  /* 0x0000000900007306 */ /* 0x000e220000209400 */
[----:B-1----:R-:W-:Y:S01]  /*0060*/  IADD3 R4, PT, PT, R4, UR4, RZ ;  /* 0x0000000404047c10 */ /* 0x002fe2000fffe0ff */
[----:B------:R-:W1:Y:S04]  /*0070*/  LDCU.64 UR4, c[0x0][0x358] ;  /* 0x00006b00ff0477ac */ /* 0x000e680008000a00 */
[----:B------:R-:W-:Y:S02]  /*0080*/  IMAD.SHL.U32 R3, R4, 0x8, RZ ;  /* 0x0000000804037824 */ /* 0x000fe400078e00ff */
[----:B0-----:R-:W0:Y:S02]  /*0090*/  MUFU.RCP R0, R0 ;  /* 0x0000000000007308 */ /* 0x001e240000001000 */
[----:B0-----:R-:W-:Y:S01]  /*00a0*/  VIADD R6, R0, 0xffffffe ;  /* 0x0ffffffe00067836 */ /* 0x001fe20000000000 */
[----:B------:R-:W-:-:S05]  /*00b0*/  IABS R0, R3 ;  /* 0x0000000300007213 */ /* 0x000fca0000000000 */
[----:B------:R0:W2:Y:S02]  /*00c0*/  F2I.FTZ.U32.TRUNC.NTZ R7, R6 ;  /* 0x0000000600077305 */ /* 0x0000a4000021f000 */
[----:B0-----:R-:W-:Y:S02]  /*00d0*/  IMAD.MOV.U32 R6, RZ, RZ, RZ ;  /* 0x000000ffff067224 */ /* 0x001fe400078e00ff */
[----:B--2---:R-:W-:-:S04]  /*00e0*/  IMAD.MOV R2, RZ, RZ, -R7 ;  /* 0x000000ffff027224 */ /* 0x004fc800078e0a07 */
[----:B------:R-:W-:-:S04]  /*00f0*/  IMAD R5, R2, R9, RZ ;  /* 0x0000000902057224 */ /* 0x000fc800078e02ff */
[----:B------:R-:W-:Y:S02]  /*0100*/  IMAD.HI.U32 R7, R7, R5, R6 ;  /* 0x0000000507077227 */ /* 0x000fe400078e0006 */
[----:B------:R-:W0:Y:S04]  /*0110*/  S2R R5, SR_CTAID.X ;  /* 0x0000000000057919 */ /* 0x000e280000002500 */
[----:B------:R-:W-:-:S05]  /*0120*/  IMAD.HI.U32 R7, R7, R0, RZ ;  /* 0x0000000007077227 */ /* 0x000fca00078e00ff */
[----:B------:R-:W-:-:S05]  /*0130*/  IADD3 R2, PT, PT, -R7, RZ, RZ ;  /* 0x000000ff07027210 */ /* 0x000fca0007ffe1ff */
[C---:B------:R-:W-:Y:S02]  /*0140*/  IMAD R0, R9.reuse, R2, R0 ;  /* 0x0000000209007224 */ /* 0x040fe400078e0200 */
[----:B------:R-:W0:Y:S03]  /*0150*/  S2R R2, SR_TID.X ;  /* 0x0000000000027919 */ /* 0x000e260000002100 */
[----:B------:R-:W-:-:S13]  /*0160*/  ISETP.GT.U32.AND P2, PT, R9, R0, PT ;  /* 0x000000000900720c */ /* 0x000fda0003f44070 */
[----:B------:R-:W-:Y:S02]  /*0170*/  @!P2 IMAD.IADD R0, R0, 0x1, -R9 ;  /* 0x000000010000a824 */ /* 0x000fe400078e0a09 */
[----:B------:R-:W-:Y:S01]  /*0180*/  @!P2 VIADD R7, R7, 0x1 ;  /* 0x000000010707a836 */ /* 0x000fe20000000000 */
[----:B------:R-:W-:Y:S02]  /*0190*/  ISETP.NE.AND P2, PT, R8, RZ, PT ;  /* 0x000000ff0800720c */ /* 0x000fe40003f45270 */
[----:B------:R-:W-:Y:S02]  /*01a0*/  ISETP.GE.U32.AND P0, PT, R0, R9, PT ;  /* 0x000000090000720c */ /* 0x000fe40003f06070 */
[----:B------:R-:W-:-:S04]  /*01b0*/  LOP3.LUT R0, R3, R8, RZ, 0x3c, !PT ;  /* 0x0000000803007212 */ /* 0x000fc800078e3cff */
[----:B------:R-:W-:Y:S02]  /*01c0*/  ISETP.GE.AND P1, PT, R0, RZ, PT ;  /* 0x000000ff0000720c */ /* 0x000fe40003f26270 */
[----:B------:R-:W2:Y:S01]  /*01d0*/  LDC R0, c[0x0][0x3a4] ;  /* 0x0000e900ff007b82 */ /* 0x000ea20000000800 */
[----:B0-----:R-:W-:-:S04]  /*01e0*/  LEA R5, R5, R2, 0x6 ;  /* 0x0000000205057211 */ /* 0x001fc800078e30ff */
[----:B------:R-:W-:Y:S02]  /*01f0*/  @P0 IADD3 R7, PT, PT, R7, 0x1, RZ ;  /* 0x0000000107070810 */ /* 0x000fe40007ffe0ff */
[----:B------:R-:W-:-:S04]  /*0200*/  SHF.R.S32.HI R10, RZ, 0x1f, R5 ;  /* 0x0000001fff0a7819 */ /* 0x000fc80000011405 */
[----:B------:R-:W-:Y:S01]  /*0210*/  @!P1 IMAD.MOV R7, RZ, RZ, -R7 ;  /* 0x000000ffff079224 */ /* 0x000fe200078e0a07 */
[----:B------:R-:W-:Y:S02]  /*0220*/  @!P2 LOP3.LUT R7, RZ, R8, RZ, 0x33, !PT ;  /* 0x00000008ff07a212 */ /* 0x000fe400078e33ff */
[----:B------:R-:W0:Y:S01]  /*0230*/  LDC.64 R8, c[0x0][0x398] ;  /* 0x0000e600ff087b82 */ /* 0x000e220000000a00 */
[----:B------:R-:W-:-:S04]  /*0240*/  LEA.HI R10, R10, R5, RZ, 0x3 ;  /* 0x000000050a0a7211 */ /* 0x000fc800078f18ff */
[----:B------:R-:W-:Y:S01]  /*0250*/  SHF.R.S32.HI R10, RZ, 0x3, R10 ;  /* 0x00000003ff0a7819 */ /* 0x000fe2000001140a */
[-C--:B--2---:R-:W-:Y:S02]  /*0260*/  IMAD R12, R7, R0.reuse, RZ ;  /* 0x00000000070c7224 */ /* 0x084fe400078e02ff */
[----:B------:R-:W2:Y:S01]  /*0270*/  LDC.64 R6, c[0x0][0x380] ;  /* 0x0000e000ff067b82 */ /* 0x000ea20000000a00 */
[----:B------:R-:W-:Y:S02]  /*0280*/  IMAD R15, R4, R0, R5 ;  /* 0x00000000040f7224 */ /* 0x000fe400078e0205 */
[----:B------:R-:W-:-:S04]  /*0290*/  SHF.R.S32.HI R11, RZ, 0x1f, R12 ;  /* 0x0000001fff0b7819 */ /* 0x000fc8000001140c */
[----:B------:R-:W-:-:S04]  /*02a0*/  LEA.HI R11, R11, R12, RZ, 0x3 ;  /* 0x0000000c0b0b7211 */ /* 0x000fc800078f18ff */
[----:B------:R-:W-:-:S05]  /*02b0*/  LEA.HI.SX32 R11, R11, R10, 0x1d ;  /* 0x0000000a0b0b7211 */ /* 0x000fca00078feaff */
[----:B0-----:R-:W-:Y:S02]  /*02c0*/  IMAD.WIDE R10, R11, 0x4, R8 ;  /* 0x000000040b0a7825 */ /* 0x001fe400078e0208 */
[----:B------:R-:W0:Y:S04]  /*02d0*/  LDC.64 R8, c[0x0][0x390] ;  /* 0x0000e400ff087b82 */ /* 0x000e280000000a00 */
[----:B-1----:R-:W3:Y:S01]  /*02e0*/  LDG.E.CONSTANT R11, desc[UR4][R10.64] ;  /* 0x000000040a0b7981 */ /* 0x002ee2000c1e9900 */
[----:B--2---:R-:W-:-:S05]  /*02f0*/  IMAD.WIDE R14, R15, 0x4, R6 ;  /* 0x000000040f0e7825 */ /* 0x004fca00078e0206 */
[----:B------:R-:W2:Y:S01]  /*0300*/  LDG.E.CONSTANT R13, desc[UR4][R14.64] ;  /* 0x000000040e0d7981 */ /* 0x000ea2000c1e9900 */
[----:B------:R-:W-:-:S04]  /*0310*/  IMAD.IADD R7, R5, 0x1, R12 ;  /* 0x0000000105077824 */ /* 0x000fc800078e020c */
[----:B0-----:R-:W-:Y:S01]  /*0320*/  IMAD.WIDE R8, R7, 0x2, R8 ;  /* 0x0000000207087825 */ /* 0x001fe200078e0208 */
[----:B------:R-:W-:Y:S01]  /*0330*/  SHF.L.U32 R2, R2, 0x2, RZ ;  /* 0x0000000202027819 */ /* 0x000fe200000006ff */
[----:B------:R-:W0:Y:S03]  /*0340*/  LDC.64 R6, c[0x0][0x388] ;  /* 0x0000e200ff067b82 */ /* 0x000e260000000a00 */
[----:B------:R1:W4:Y:S01]  /*0350*/  LDG.E.U16.CONSTANT R12, desc[UR4][R8.64] ;  /* 0x00000004080c7981 */ /* 0x000322000c1e9500 */
[----:B------:R-:W-:Y:S01]  /*0360*/  LOP3.LUT R2, R2, 0x1c, RZ, 0xc0, !PT ;  /* 0x0000001c02027812 */ /* 0x000fe200078ec0ff */
[----:B------:R-:W-:-:S04]  /*0370*/  IMAD R5, R3, R0, R5 ;  /* 0x0000000003057224 */ /* 0x000fc800078e0205 */
[----:B0-----:R-:W-:Y:S01]  /*0380*/  IMAD.WIDE R4, R5, 0x2, R6 ;  /* 0x0000000205047825 */ /* 0x001fe200078e0206 */
[----:B---3--:R-:W-:-:S05]  /*0390*/  SHF.R.U32.HI R2, RZ, R2, R11 ;  /* 0x00000002ff027219 */ /* 0x008fca000001160b */
[----:B------:R-:W-:Y:S01]  /*03a0*/  VIADD R2, R2, 0x1 ;  /* 0x0000000102027836 */ /* 0x000fe20000000000 */
[----:B--2---:R-:W-:Y:S02]  /*03b0*/  LOP3.LUT R11, R13, 0xf, RZ, 0xc0, !PT ;  /* 0x0000000f0d0b7812 */ /* 0x004fe400078ec0ff */
[--C-:B------:R-:W-:Y:S02]  /*03c0*/  SHF.R.U32.HI R6, RZ, 0x14, R13.reuse ;  /* 0x00000014ff067819 */ /* 0x100fe4000001160d */
[----:B------:R-:W-:Y:S02]  /*03d0*/  LOP3.LUT R14, R2, 0xf, RZ, 0xc0, !PT ;  /* 0x0000000f020e7812 */ /* 0x000fe400078ec0ff */
[----:B------:R-:W-:Y:S02]  /*03e0*/  SHF.R.U32.HI R2, RZ, 0x4, R13 ;  /* 0x00000004ff027819 */ /* 0x000fe4000001160d */
[----:B------:R-:W-:Y:S02]  /*03f0*/  IADD3 R11, PT, PT, -R14, R11, RZ ;  /* 0x0000000b0e0b7210 */ /* 0x000fe40007ffe1ff */
[----:B------:R-:W-:-:S02]  /*0400*/  LOP3.LUT R17, R2, 0xf, RZ, 0xc0, !PT ;  /* 0x0000000f02117812 */ /* 0x000fc400078ec0ff */
[--C-:B------:R-:W-:Y:S01]  /*0410*/  SHF.R.U32.HI R2, RZ, 0x8, R13.reuse ;  /* 0x00000008ff027819 */ /* 0x100fe2000001160d */
[----:B------:R0:W4:Y:S01]  /*0420*/  I2F.F16 R15, R11 ;  /* 0x0000000b000f7306 */ /* 0x0001220000200c00 */
[--C-:B-1----:R-:W-:Y:S01]  /*0430*/  SHF.R.U32.HI R8, RZ, 0x18, R13.reuse ;  /* 0x00000018ff087819 */ /* 0x102fe2000001160d */
[----:B------:R-:W-:Y:S01]  /*0440*/  IMAD.IADD R17, R17, 0x1, -R14 ;  /* 0x0000000111117824 */ /* 0x000fe200078e0a0e */
[----:B------:R-:W-:Y:S02]  /*0450*/  LOP3.LUT R9, R2, 0xf, RZ, 0xc0, !PT ;  /* 0x0000000f02097812 */ /* 0x000fe400078ec0ff */
[----:B------:R-:W-:Y:S02]  /*0460*/  SHF.R.U32.HI R2, RZ, 0xc, R13 ;  /* 0x0000000cff027819 */ /* 0x000fe4000001160d */
[----:B------:R-:W-:Y:S01]  /*0470*/  IADD3 R9, PT, PT, -R14, R9, RZ ;  /* 0x000000090e097210 */ /* 0x000fe20007ffe1ff */
[----:B------:R-:W1:Y:S01]  /*0480*/  I2F.F16 R17, R17 ;  /* 0x0000001100117306 */ /* 0x000e620000200c00 */
[----:B------:R-:W-:-:S02]  /*0490*/  LOP3.LUT R3, R2, 0xf, RZ, 0xc0, !PT ;  /* 0x0000000f02037812 */ /* 0x000fc400078ec0ff */
[----:B------:R-:W-:Y:S02]  /*04a0*/  SHF.R.U32.HI R2, RZ, 0x10, R13 ;  /* 0x00000010ff027819 */ /* 0x000fe4000001160d */
[----:B0-----:R-:W-:Y:S01]  /*04b0*/  LOP3.LUT R11, R6, 0xf, RZ, 0xc0, !PT ;  /* 0x0000000f060b7812 */ /* 0x001fe200078ec0ff */
[----:B------:R-:W-:Y:S01]  /*04c0*/  IMAD.IADD R27, R3, 0x1, -R14 ;  /* 0x00000001031b7824 */ /* 0x000fe200078e0a0e */
[----:B------:R-:W-:Y:S01]  /*04d0*/  LOP3.LUT R7, R2, 0xf, RZ, 0xc0, !PT ;  /* 0x0000000f02077812 */ /* 0x000fe200078ec0ff */
[----:B------:R-:W-:Y:S01]  /*04e0*/  IMAD.WIDE R2, R0, 0x2, R4 ;  /* 0x0000000200027825 */ /* 0x000fe200078e0204 */
[----:B------:R0:W2:Y:S01]  /*04f0*/  I2F.F16 R25, R9 ;  /* 0x0000000900197306 */ /* 0x0000a20000200c00 */
[----:B------:R-:W-:Y:S02]  /*0500*/  LEA.HI R13, R13, -R14, RZ, 0x4 ;  /* 0x8000000e0d0d7211 */ /* 0x000fe400078f20ff */
[-C--:B----4-:R-:W-:Y:S01]  /*0510*/  HMUL2 R16, R15.H0_H0, R12.reuse.H0_H0 ;  /* 0x2000000c0f107232 */ /* 0x090fe20000000800 */
[----:B------:R-:W-:Y:S01]  /*0520*/  IADD3 R23, PT, PT, -R14, R7, RZ ;  /* 0x000000070e177210 */ /* 0x000fe20007ffe1ff */
[----:B------:R-:W-:Y:S01]  /*0530*/  IMAD.IADD R21, R11, 0x1, -R14 ;  /* 0x000000010b157824 */ /* 0x000fe200078e0a0e */
[----:B------:R-:W-:Y:S01]  /*0540*/  LOP3.LUT R11, R8, 0xf, RZ, 0xc0, !PT ;  /* 0x0000000f080b7812 */ /* 0x000fe200078ec0ff */
[----:B------:R-:W-:Y:S01]  /*0550*/  IMAD.WIDE R6, R0, 0x2, R2 ;  /* 0x0000000200067825 */ /* 0x000fe200078e0202 */
[----:B------:R-:W-:Y:S01]  /*0560*/  PRMT R18, R16, 0x7610, R18 ;  /* 0x0000761010127816 */ /* 0x000fe20000000012 */
[----:B------:R-:W3:Y:S01]  /*0570*/  I2F.F16 R27, R27 ;  /* 0x0000001b001b7306 */ /* 0x000ee20000200c00 */
[----:B------:R-:W-:Y:S01]  /*0580*/  IADD3 R19, PT, PT, -R14, R11, RZ ;  /* 0x0000000b0e137210 */ /* 0x000fe20007ffe1ff */
[----:B-1----:R-:W-:-:S02]  /*0590*/  HMUL2 R17, R17.H0_H0, R12.H0_H0 ;  /* 0x2000000c11117232 */ /* 0x002fc40000000800 */
[C---:B0-----:R-:W-:Y:S01]  /*05a0*/  IMAD.WIDE R8, R0.reuse, 0x2, R6 ;  /* 0x0000000200087825 */ /* 0x041fe200078e0206 */
[----:B------:R-:W-:Y:S03]  /*05b0*/  STG.E.U16 desc[UR4][R4.64], R18 ;  /* 0x0000001204007986 */ /* 0x000fe6000c101504 */
[----:B--2---:R-:W-:Y:S01]  /*05c0*/  HMUL2 R25, R25.H0_H0, R12.H0_H0 ;  /* 0x2000000c19197232 */ /* 0x004fe20000000800 */
[----:B------:R-:W0:Y:S01]  /*05d0*/  I2F.F16 R23, R23 ;  /* 0x0000001700177306 */ /* 0x000e220000200c00 */
[----:B------:R1:W-:Y:S01]  /*05e0*/  STG.E.U16 desc[UR4][R2.64], R17 ;  /* 0x0000001102007986 */ /* 0x0003e2000c101504 */
[----:B------:R-:W-:-:S03]  /*05f0*/  IMAD.WIDE R10, R0, 0x2, R8 ;  /* 0x00000002000a7825 */ /* 0x000fc600078e0208 */
[----:B------:R-:W-:Y:S01]  /*0600*/  STG.E.U16 desc[UR4][R6.64], R25 ;  /* 0x0000001906007986 */ /* 0x000fe2000c101504 */
[----:B---3--:R-:W-:Y:S02]  /*0610*/  HMUL2 R27, R27.H0_H0, R12.H0_H0 ;  /* 0x2000000c1b1b7232 */ /* 0x008fe40000000800 */
[----:B------:R-:W2:Y:S01]  /*0620*/  I2F.F16 R21, R21 ;  /* 0x0000001500157306 */ /* 0x000ea20000200c00 */
[C---:B------:R-:W-:Y:S02]  /*0630*/  IMAD.WIDE R14, R0.reuse, 0x2, R10 ;  /* 0x00000002000e7825 */ /* 0x040fe400078e020a */
[----:B------:R-:W-:Y:S02]  /*0640*/  STG.E.U16 desc[UR4][R8.64], R27 ;  /* 0x0000001b08007986 */ /* 0x000fe4000c101504 */
[----:B-1----:R-:W-:-:S03]  /*0650*/  IMAD.WIDE R16, R0, 0x2, R14 ;  /* 0x0000000200107825 */ /* 0x002fc600078e020e */
[----:B------:R-:W1:Y:S01]  /*0660*/  I2F.F16 R19, R19 ;  /* 0x0000001300137306 */ /* 0x000e620000200c00 */
[----:B0-----:R-:W-:-:S05]  /*0670*/  HMUL2 R23, R23.H0_H0, R12.H0_H0 ;  /* 0x2000000c17177232 */ /* 0x001fca0000000800 */
[----:B------:R-:W-:Y:S01]  /*0680*/  STG.E.U16 desc[UR4][R10.64], R23 ;  /* 0x000000170a007986 */ /* 0x000fe2000c101504 */
[-C--:B--2---:R-:W-:Y:S01]  /*0690*/  HMUL2 R21, R21.H0_H0, R12.reuse.H0_H0 ;  /* 0x2000000c15157232 */ /* 0x084fe20000000800 */
[----:B------:R-:W0:Y:S04]  /*06a0*/  I2F.F16 R13, R13 ;  /* 0x0000000d000d7306 */ /* 0x000e280000200c00 */
[----:B------:R-:W-:Y:S01]  /*06b0*/  STG.E.U16 desc[UR4][R14.64], R21 ;  /* 0x000000150e007986 */ /* 0x000fe2000c101504 */
[----:B-1----:R-:W-:-:S05]  /*06c0*/  HMUL2 R19, R19.H0_H0, R12.H0_H0 ;  /* 0x2000000c13137232 */ /* 0x002fca0000000800 */
[----:B------:R-:W-:Y:S01]  /*06d0*/  STG.E.U16 desc[UR4][R16.64], R19 ;  /* 0x0000001310007986 */ /* 0x000fe2000c101504 */
[----:B0-----:R-:W-:Y:S02]  /*06e0*/  HMUL2 R3, R13.H0_H0, R12.H0_H0 ;  /* 0x2000000c0d037232 */ /* 0x001fe40000000800 */
[----:B------:R-:W-:-:S05]  /*06f0*/  IMAD.WIDE R12, R0, 0x2, R16 ;  /* 0x00000002000c7825 */ /* 0x000fca00078e0210 */
[----:B------:R-:W-:Y:S01]  /*0700*/  STG.E.U16 desc[UR4][R12.64], R3 ;  /* 0x000000030c007986 */ /* 0x000fe2000c101504 */
[----:B------:R-:W-:Y:S05]  /*0710*/  EXIT ;  /* 0x000000000000794d */ /* 0x000fea0003800000 */
.L_x_0:
[----:B------:R-:W-:-:S00]  /*0720*/  BRA `(.L_x_0) ;  /* 0xfffffffc00fc7947 */ /* 0x000fc0000383ffff */
[----:B------:R-:W-:-:S00]  /*0730*/  NOP ;  /* 0x0000000000007918 */ /* 0x000fc00000000000 */
        /* <DEDUP_REMOVED lines=12> */
.L_x_2:


//--------------------- .text._Z22make_sequential_kernelPKjPjS0_ii --------------------------
	.section	.text._Z22make_sequential_kernelPKjPjS0_ii,"ax",@progbits
	.align	128
        .global         _Z22make_sequential_kernelPKjPjS0_ii
        .type           _Z22make_sequential_kernelPKjPjS0_ii,@function
        .size           _Z22make_sequential_kernelPKjPjS0_ii,(.L_x_3 - _Z22make_sequential_kernelPKjPjS0_ii)
        .other          _Z22make_sequential_kernelPKjPjS0_ii,@"STO_CUDA_ENTRY STV_DEFAULT"
_Z22make_sequential_kernelPKjPjS0_ii:
.text._Z22make_sequential_kernelPKjPjS0_ii:
[----:B------:R-:W-:Y:S01]  /*0000*/  LDC R1, c[0x0][0x37c] ;  /* 0x0000df00ff017b82 */ /* 0x000fe20000000800 */
[----:B------:R-:W0:Y:S07]  /*0010*/  S2R R5, SR_CTAID.Y ;  /* 0x0000000000057919 */ /* 0x000e2e0000002600 */
[----:B------:R-:W1:Y:S01]  /*0020*/  LDC.64 R14, c[0x0][0x390] ;  /* 0x0000e400ff0e7b82 */ /* 0x000e620000000a00 */
[----:B------:R-:W2:Y:S01]  /*0030*/  LDCU.64 UR6, c[0x0][0x358] ;  /* 0x00006b00ff0677ac */ /* 0x000ea20008000a00 */
[----:B------:R-:W3:Y:S01]  /*0040*/  S2R R0, SR_CTAID.X ;  /* 0x0000000000007919 */ /* 0x000ee20000002500 */
[----:B------:R-:W4:Y:S05]  /*0050*/  LDCU UR4, c[0x0][0x39c] ;  /* 0x00007380ff0477ac */ /* 0x000f2a0008000800 */
[----:B------:R-:W5:Y:S01]  /*0060*/  LDC.64 R20, c[0x0][0x380] ;  /* 0x0000e000ff147b82 */ /* 0x000f620000000a00 */
[----:B0-----:R-:W-:-:S04]  /*0070*/  IMAD.SHL.U32 R3, R5, 0x8, RZ ;  /* 0x0000000805037824 */ /* 0x001fc800078e00ff */
[----:B-1----:R-:W-:-:S05]  /*0080*/  IMAD.WIDE.U32 R14, R3, 0x4, R14 ;  /* 0x00000004030e7825 */ /* 0x002fca00078e000e */
[----:B--2---:R-:W2:Y:S04]  /*0090*/  LDG.E.CONSTANT R9, desc[UR6][R14.64] ;  /* 0x000000060e097981 */ /* 0x004ea8000c1e9900 */
[----:B------:R-:W5:Y:S01]  /*00a0*/  LDG.E.CONSTANT R4, desc[UR6][R14.64+0x4] ;  /* 0x000004060e047981 */ /* 0x000f62000c1e9900 */
[----:B------:R-:W3:Y:S03]  /*00b0*/  S2R R3, SR_TID.X ;  /* 0x0000000000037919 */ /* 0x000ee60000002100 */
[----:B------:R-:W5:Y:S04]  /*00c0*/  LDG.E.CONSTANT R2, desc[UR6][R14.64+0x8] ;  /* 0x000008060e027981 */ /* 0x000f68000c1e9900 */
[----:B------:R-:W5:Y:S01]  /*00d0*/  LDG.E.CONSTANT R22, desc[UR6][R14.64+0xc] ;  /* 0x00000c060e167981 */ /* 0x000f62000c1e9900 */
[----:B----4-:R-:W-:-:S03]  /*00e0*/  USHF.R.S32.HI UR4, URZ, 0x1, UR4 ;  /* 0x00000001ff047899 */ /* 0x010fc60008011404 */
[----:B------:R-:W4:Y:S04]  /*00f0*/  LDG.E.CONSTANT R8, desc[UR6][R14.64+0x10] ;  /* 0x000010060e087981 */ /* 0x000f28000c1e9900 */
[----:B------:R-:W4:Y:S04]  /*0100*/  LDG.E.CONSTANT R7, desc[UR6][R14.64+0x14] ;  /* 0x000014060e077981 */ /* 0x000f28000c1e9900 */
[----:B------:R-:W4:Y:S01]  /*0110*/  LDG.E.CONSTANT R6, desc[UR6][R14.64+0x18] ;  /* 0x000018060e067981 */ /* 0x000f22000c1e9900 */
[----:B---3--:R-:W-:Y:S01]  /*0120*/  IMAD R0, R0, 0x40, R3 ;  /* 0x0000004000007824 */ /* 0x008fe200078e0203 */
[----:B--2---:R-:W-:-:S02]  /*0130*/  SHF.R.S32.HI R3, RZ, 0x3, R9 ;  /* 0x00000003ff037819 */ /* 0x004fc40000011409 */
[----:B-----5:R-:W-:-:S03]  /*0140*/  SHF.R.S32.HI R11, RZ, 0x3, R4 ;  /* 0x00000003ff0b7819 */ /* 0x020fc60000011404 */
[--C-:B------:R-:W-:Y:S02]  /*0150*/  IMAD R3, R3, UR4, R0.reuse ;  /* 0x0000000403037c24 */ /* 0x100fe4000f8e0200 */
[----:B------:R-:W-:Y:S02]  /*0160*/  IMAD R11, R11, UR4, R0 ;  /* 0x000000040b0b7c24 */ /* 0x000fe4000f8e0200 */
[--C-:B------:R-:W-:Y:S02]  /*0170*/  IMAD.WIDE R16, R3, 0x8, R20.reuse ;  /* 0x0000000803107825 */ /* 0x100fe400078e0214 */
[----:B------:R0:W2:Y:S02]  /*0180*/  LDG.E.CONSTANT R3, desc[UR6][R14.64+0x1c] ;  /* 0x00001c060e037981 */ /* 0x0000a4000c1e9900 */
[----:B------:R-:W-:Y:S02]  /*0190*/  IMAD.WIDE R18, R11, 0x8, R20 ;  /* 0x000000080b127825 */ /* 0x000fe400078e0214 */
[----:B------:R-:W3:Y:S04]  /*01a0*/  LDG.E.64.CONSTANT R16, desc[UR6][R16.64] ;  /* 0x0000000610107981 */ /* 0x000ee8000c1e9b00 */
[----:B------:R-:W5:Y:S01]  /*01b0*/  LDG.E.64.CONSTANT R18, desc[UR6][R18.64] ;  /* 0x0000000612127981 */ /* 0x000f62000c1e9b00 */
[----:B------:R-:W-:-:S02]  /*01c0*/  SHF.R.S32.HI R11, RZ, 0x3, R2 ;  /* 0x00000003ff0b7819 */ /* 0x000fc40000011402 */
[----:B------:R-:W-:-:S03]  /*01d0*/  SHF.R.S32.HI R13, RZ, 0x3, R22 ;  /* 0x00000003ff0d7819 */ /* 0x000fc60000011416 */
[----:B------:R-:W-:Y:S01]  /*01e0*/  IMAD R11, R11, UR4, R0 ;  /* 0x000000040b0b7c24 */ /* 0x000fe2000f8e0200 */
[----:B----4-:R-:W-:Y:S01]  /*01f0*/  SHF.R.S32.HI R23, RZ, 0x3, R8 ;  /* 0x00000003ff177819 */ /* 0x010fe20000011408 */
[----:B------:R-:W-:Y:S02]  /*0200*/  IMAD R13, R13, UR4, R0 ;  /* 0x000000040d0d7c24 */ /* 0x000fe4000f8e0200 */
[----:B------:R-:W-:-:S04]  /*0210*/  IMAD.WIDE R10, R11, 0x8, R20 ;  /* 0x000000080b0a7825 */ /* 0x000fc800078e0214 */
[----:B------:R-:W-:Y:S02]  /*0220*/  IMAD R25, R23, UR4, R0 ;  /* 0x0000000417197c24 */ /* 0x000fe4000f8e0200 */
[--C-:B------:R-:W-:Y:S01]  /*0230*/  IMAD.WIDE R12, R13, 0x8, R20.reuse ;  /* 0x000000080d0c7825 */ /* 0x100fe200078e0214 */
[----:B------:R-:W4:Y:S03]  /*0240*/  LDG.E.64.CONSTANT R10, desc[UR6][R10.64] ;  /* 0x000000060a0a7981 */ /* 0x000f26000c1e9b00 */
[----:B------:R-:W-:Y:S02]  /*0250*/  IMAD.SHL.U32 R9, R9, 0x4, RZ ;  /* 0x0000000409097824 */ /* 0x000fe400078e00ff */
[----:B0-----:R-:W-:Y:S01]  /*0260*/  IMAD.WIDE R14, R25, 0x8, R20 ;  /* 0x00000008190e7825 */ /* 0x001fe200078e0214 */
[----:B------:R-:W-:Y:S01]  /*0270*/  SHF.R.S32.HI R25, RZ, 0x3, R7 ;  /* 0x00000003ff197819 */ /* 0x000fe20000011407 */
[----:B------:R-:W4:Y:S02]  /*0280*/  LDG.E.64.CONSTANT R12, desc[UR6][R12.64] ;  /* 0x000000060c0c7981 */ /* 0x000f24000c1e9b00 */
[----:B------:R-:W-:Y:S01]  /*0290*/  IMAD.SHL.U32 R23, R4, 0x4, RZ ;  /* 0x0000000404177824 */ /* 0x000fe200078e00ff */
[----:B------:R-:W-:Y:S01]  /*02a0*/  LOP3.LUT R9, R9, 0x1c, RZ, 0xc0, !PT ;  /* 0x0000001c09097812 */ /* 0x000fe200078ec0ff */
[----:B------:R-:W-:Y:S01]  /*02b0*/  IMAD R25, R25, UR4, R0 ;  /* 0x0000000419197c24 */ /* 0x000fe2000f8e0200 */
[----:B------:R-:W-:Y:S01]  /*02c0*/  SHF.R.S32.HI R27, RZ, 0x3, R6 ;  /* 0x00000003ff1b7819 */ /* 0x000fe20000011406 */
[----:B------:R-:W4:Y:S01]  /*02d0*/  LDG.E.64.CONSTANT R14, desc[UR6][R14.64] ;  /* 0x000000060e0e7981 */ /* 0x000f22000c1e9b00 */
[----:B------:R-:W-:-:S02]  /*02e0*/  LOP3.LUT R23, R23, 0x1c, RZ, 0xc0, !PT ;  /* 0x0000001c17177812 */ /* 0x000fc400078ec0ff */
[-CC-:B---3--:R-:W-:Y:S02]  /*02f0*/  SHF.R.U64 R4, R16, R9.reuse, R17.reuse ;  /* 0x0000000910047219 */ /* 0x188fe40000001211 */
[----:B------:R-:W-:Y:S01]  /*0300*/  SHF.R.U32.HI R9, RZ, R9, R17 ;  /* 0x00000009ff097219 */ /* 0x000fe20000011611 */
[----:B------:R-:W-:Y:S01]  /*0310*/  IMAD.WIDE R16, R25, 0x8, R20 ;  /* 0x0000000819107825 */ /* 0x000fe200078e0214 */
[-CC-:B-----5:R-:W-:Y:S02]  /*0320*/  SHF.R.U64 R24, R18, R23.reuse, R19.reuse ;  /* 0x0000001712187219 */ /* 0x1a0fe40000001213 */
[----:B------:R-:W-:Y:S01]  /*0330*/  SHF.R.U32.HI R23, RZ, R23, R19 ;  /* 0x00000017ff177219 */ /* 0x000fe20000011613 */
[----:B------:R-:W-:Y:S01]  /*0340*/  IMAD R19, R27, UR4, R0 ;  /* 0x000000041b137c24 */ /* 0x000fe2000f8e0200 */
[----:B--2---:R-:W-:Y:S01]  /*0350*/  SHF.R.S32.HI R25, RZ, 0x3, R3 ;  /* 0x00000003ff197819 */ /* 0x004fe20000011403 */
[----:B------:R-:W2:Y:S02]  /*0360*/  LDG.E.64.CONSTANT R16, desc[UR6][R16.64] ;  /* 0x0000000610107981 */ /* 0x000ea4000c1e9b00 */
[----:B------:R-:W-:-:S04]  /*0370*/  IMAD.WIDE R18, R19, 0x8, R20 ;  /* 0x0000000813127825 */ /* 0x000fc800078e0214 */
[----:B------:R-:W-:Y:S02]  /*0380*/  IMAD R25, R25, UR4, R0 ;  /* 0x0000000419197c24 */ /* 0x000fe4000f8e0200 */
[----:B------:R-:W3:Y:S02]  /*0390*/  LDG.E.64.CONSTANT R18, desc[UR6][R18.64] ;  /* 0x0000000612127981 */ /* 0x000ee4000c1e9b00 */
[----:B------:R-:W-:-:S06]  /*03a0*/  IMAD.WIDE R20, R25, 0x8, R20 ;  /* 0x0000000819147825 */ /* 0x000fcc00078e0214 */
[----:B------:R-:W5:Y:S01]  /*03b0*/  LDG.E.64.CONSTANT R20, desc[UR6][R20.64] ;  /* 0x0000000614147981 */ /* 0x000f62000c1e9b00 */
[----:B------:R-:W-:Y:S02]  /*03c0*/  IMAD.SHL.U32 R25, R24, 0x10, RZ ;  /* 0x0000001018197824 */ /* 0x000fe400078e00ff */
[----:B------:R-:W-:Y:S01]  /*03d0*/  IMAD.SHL.U32 R2, R2, 0x4, RZ ;  /* 0x0000000402027824 */ /* 0x000fe200078e00ff */
[----:B------:R-:W-:Y:S01]  /*03e0*/  SHF.L.U64.HI R24, R24, 0x4, R23 ;  /* 0x0000000418187819 */ /* 0x000fe20000010217 */
[----:B------:R-:W-:Y:S01]  /*03f0*/  IMAD.SHL.U32 R22, R22, 0x4, RZ ;  /* 0x0000000416167824 */ /* 0x000fe200078e00ff */
[----:B------:R-:W-:Y:S02]  /*0400*/  LOP3.LUT R25, R25, 0xf0, RZ, 0xc0, !PT ;  /* 0x000000f019197812 */ /* 0x000fe400078ec0ff */
[----:B------:R-:W-:Y:S02]  /*0410*/  LOP3.LUT R23, R2, 0x1c, RZ, 0xc0, !PT ;  /* 0x0000001c02177812 */ /* 0x000fe400078ec0ff */
[----:B------:R-:W-:-:S02]  /*0420*/  LOP3.LUT R4, R25, 0xf, R4, 0xf8, !PT ;  /* 0x0000000f19047812 */ /* 0x000fc400078ef804 */
[-CC-:B----4-:R-:W-:Y:S02]  /*0430*/  SHF.R.U64 R2, R10, R23.reuse, R11.reuse ;  /* 0x000000170a027219 */ /* 0x190fe4000000120b */
[----:B------:R-:W-:Y:S01]  /*0440*/  SHF.R.U32.HI R25, RZ, R23, R11 ;  /* 0x00000017ff197219 */ /* 0x000fe2000001160b */
[----:B------:R-:W-:Y:S01]  /*0450*/  IMAD.SHL.U32 R8, R8, 0x4, RZ ;  /* 0x0000000408087824 */ /* 0x000fe200078e00ff */
[----:B------:R-:W-:Y:S02]  /*0460*/  LOP3.LUT R11, R22, 0x1c, RZ, 0xc0, !PT ;  /* 0x0000001c160b7812 */ /* 0x000fe400078ec0ff */
[----:B------:R-:W-:Y:S01]  /*0470*/  LOP3.LUT R24, R24, 0xf0, RZ, 0xc0, !PT ;  /* 0x000000f018187812 */ /* 0x000fe200078ec0ff */
[----:B------:R-:W-:Y:S01]  /*0480*/  IMAD.SHL.U32 R23, R2, 0x100, RZ ;  /* 0x0000010002177824 */ /* 0x000fe200078e00ff */
[----:B------:R-:W-:Y:S02]  /*0490*/  SHF.R.U64 R10, R12, R11, R13 ;  /* 0x0000000b0c0a7219 */ /* 0x000fe4000000120d */
[----:B------:R-:W-:-:S02]  /*04a0*/  LOP3.LUT R9, R24, 0xf, R9, 0xf8, !PT ;  /* 0x0000000f18097812 */ /* 0x000fc400078ef809 */
[----:B------:R-:W-:Y:S02]  /*04b0*/  SHF.L.U64.HI R22, R2, 0x8, R25 ;  /* 0x0000000802167819 */ /* 0x000fe40000010219 */
[----:B------:R-:W-:Y:S02]  /*04c0*/  SHF.R.U32.HI R13, RZ, R11, R13 ;  /* 0x0000000bff0d7219 */ /* 0x000fe4000001160d */
[----:B------:R-:W-:Y:S01]  /*04d0*/  LOP3.LUT R11, R8, 0x1c, RZ, 0xc0, !PT ;  /* 0x0000001c080b7812 */ /* 0x000fe200078ec0ff */
[----:B------:R-:W-:Y:S01]  /*04e0*/  IMAD.SHL.U32 R7, R7, 0x4, RZ ;  /* 0x0000000407077824 */ /* 0x000fe200078e00ff */
[----:B------:R-:W-:Y:S02]  /*04f0*/  LOP3.LUT R23, R4, 0xf00, R23, 0xf8, !PT ;  /* 0x00000f0004177812 */ /* 0x000fe400078ef817 */
[----:B------:R-:W-:Y:S02]  /*0500*/  LOP3.LUT R9, R9, 0xf00, R22, 0xf8, !PT ;  /* 0x00000f0009097812 */ /* 0x000fe400078ef816 */
[----:B------:R-:W-:-:S02]  /*0510*/  SHF.L.U64.HI R8, R10, 0xc, R13 ;  /* 0x0000000c0a087819 */ /* 0x000fc4000001020d */
[-CC-:B------:R-:W-:Y:S01]  /*0520*/  SHF.R.U64 R4, R14, R11.reuse, R15.reuse ;  /* 0x0000000b0e047219 */ /* 0x180fe2000000120f */
[----:B------:R-:W-:Y:S01]  /*0530*/  IMAD.SHL.U32 R2, R10, 0x1000, RZ ;  /* 0x000010000a027824 */ /* 0x000fe200078e00ff */
[----:B------:R-:W-:Y:S01]  /*0540*/  SHF.R.U32.HI R11, RZ, R11, R15 ;  /* 0x0000000bff0b7219 */ /* 0x000fe2000001160f */
[----:B------:R-:W-:Y:S01]  /*0550*/  IMAD.SHL.U32 R6, R6, 0x4, RZ ;  /* 0x0000000406067824 */ /* 0x000fe200078e00ff */
[----:B------:R-:W-:Y:S01]  /*0560*/  LOP3.LUT R7, R7, 0x1c, RZ, 0xc0, !PT ;  /* 0x0000001c07077812 */ /* 0x000fe200078ec0ff */
[C---:B------:R-:W-:Y:S01]  /*0570*/  IMAD.U32 R13, R4.reuse, 0x10000, RZ ;  /* 0x00010000040d7824 */ /* 0x040fe200078e00ff */
[----:B------:R-:W-:Y:S02]  /*0580*/  LOP3.LUT R15, R9, 0xf000, R8, 0xf8, !PT ;  /* 0x0000f000090f7812 */ /* 0x000fe400078ef808 */
[----:B------:R-:W0:Y:S01]  /*0590*/  LDC.64 R8, c[0x0][0x388] ;  /* 0x0000e200ff087b82 */ /* 0x000e220000000a00 */
[----:B------:R-:W-:Y:S02]  /*05a0*/  SHF.L.U64.HI R4, R4, 0x10, R11 ;  /* 0x0000001004047819 */ /* 0x000fe4000001020b */
[----:B------:R-:W-:Y:S01]  /*05b0*/  LOP3.LUT R2, R23, 0xf000, R2, 0xf8, !PT ;  /* 0x0000f00017027812 */ /* 0x000fe200078ef802 */
[----:B------:R-:W-:Y:S01]  /*05c0*/  IMAD.SHL.U32 R3, R3, 0x4, RZ ;  /* 0x0000000403037824 */ /* 0x000fe200078e00ff */
[----:B------:R-:W-:-:S02]  /*05d0*/  LOP3.LUT R4, R15, 0xf0000, R4, 0xf8, !PT ;  /* 0x000f00000f047812 */ /* 0x000fc400078ef804 */
[----:B------:R-:W-:Y:S02]  /*05e0*/  LOP3.LUT R13, R2, 0xf0000, R13, 0xf8, !PT ;  /* 0x000f0000020d7812 */ /* 0x000fe400078ef80d */
[----:B------:R-:W-:Y:S01]  /*05f0*/  LOP3.LUT R3, R3, 0x1c, RZ, 0xc0, !PT ;  /* 0x0000001c03037812 */ /* 0x000fe200078ec0ff */
[----:B------:R-:W-:-:S04]  /*0600*/  IMAD R5, R5, UR4, R0 ;  /* 0x0000000405057c24 */ /* 0x000fc8000f8e0200 */
[----:B0-----:R-:W-:Y:S01]  /*0610*/  IMAD.WIDE R8, R5, 0x8, R8 ;  /* 0x0000000805087825 */ /* 0x001fe200078e0208 */
[-CC-:B--2---:R-:W-:Y:S02]  /*0620*/  SHF.R.U64 R11, R16, R7.reuse, R17.reuse ;  /* 0x00000007100b7219 */ /* 0x184fe40000001211 */
[----:B------:R-:W-:Y:S02]  /*0630*/  SHF.R.U32.HI R16, RZ, R7, R17 ;  /* 0x00000007ff107219 */ /* 0x000fe40000011611 */
[----:B------:R-:W-:Y:S01]  /*0640*/  LOP3.LUT R7, R6, 0x1c, RZ, 0xc0, !PT ;  /* 0x0000001c06077812 */ /* 0x000fe200078ec0ff */
[C---:B------:R-:W-:Y:S01]  /*0650*/  IMAD.SHL.U32 R2, R11.reuse, 0x100000, RZ ;  /* 0x001000000b027824 */ /* 0x040fe200078e00ff */
[----:B------:R-:W-:Y:S02]  /*0660*/  SHF.L.U64.HI R11, R11, 0x14, R16 ;  /* 0x000000140b0b7819 */ /* 0x000fe40000010210 */
[-CC-:B---3--:R-:W-:Y:S02]  /*0670*/  SHF.R.U64 R6, R18, R7.reuse, R19.reuse ;  /* 0x0000000712067219 */ /* 0x188fe40000001213 */
[----:B------:R-:W-:-:S02]  /*0680*/  SHF.R.U32.HI R19, RZ, R7, R19 ;  /* 0x00000007ff137219 */ /* 0x000fc40000011613 */
[----:B------:R-:W-:Y:S01]  /*0690*/  LOP3.LUT R11, R4, 0xf00000, R11, 0xf8, !PT ;  /* 0x00f00000040b7812 */ /* 0x000fe200078ef80b */
[----:B------:R-:W-:Y:S01]  /*06a0*/  IMAD.SHL.U32 R7, R6, 0x1000000, RZ ;  /* 0x0100000006077824 */ /* 0x000fe200078e00ff */
[----:B------:R-:W-:Y:S02]  /*06b0*/  LOP3.LUT R2, R13, 0xf00000, R2, 0xf8, !PT ;  /* 0x00f000000d027812 */ /* 0x000fe400078ef802 */
[-C--:B-----5:R-:W-:Y:S02]  /*06c0*/  SHF.R.U64 R4, R20, R3.reuse, R21 ;  /* 0x0000000314047219 */ /* 0x0a0fe40000001215 */
[----:B------:R-:W-:Y:S02]  /*06d0*/  SHF.L.U64.HI R6, R6, 0x18, R19 ;  /* 0x0000001806067819 */ /* 0x000fe40000010213 */
[----:B------:R-:W-:Y:S02]  /*06e0*/  SHF.R.U32.HI R3, RZ, R3, R21 ;  /* 0x00000003ff037219 */ /* 0x000fe40000011615 */
[----:B------:R-:W-:Y:S01]  /*06f0*/  LOP3.LUT R7, R2, 0xf000000, R7, 0xf8, !PT ;  /* 0x0f00000002077812 */ /* 0x000fe200078ef807 */
[----:B------:R-:W-:Y:S01]  /*0700*/  IMAD.SHL.U32 R2, R4, 0x10000000, RZ ;  /* 0x1000000004027824 */ /* 0x000fe200078e00ff */
[----:B------:R-:W-:-:S02]  /*0710*/  LOP3.LUT R6, R11, 0xf000000, R6, 0xf8, !PT ;  /* 0x0f0000000b067812 */ /* 0x000fc400078ef806 */
[----:B------:R-:W-:Y:S02]  /*0720*/  SHF.L.U64.HI R3, R4, 0x1c, R3 ;  /* 0x0000001c04037819 */ /* 0x000fe40000010203 */
[----:B------:R-:W-:Y:S02]  /*0730*/  LOP3.LUT R2, R7, 0xf0000000, R2, 0xf8, !PT ;  /* 0xf000000007027812 */ /* 0x000fe400078ef802 */
[----:B------:R-:W-:-:S05]  /*0740*/  LOP3.LUT R3, R6, 0xf0000000, R3, 0xf8, !PT ;  /* 0xf000000006037812 */ /* 0x000fca00078ef803 */
[----:B------:R-:W-:Y:S01]  /*0750*/  STG.E.64 desc[UR6][R8.64], R2 ;  /* 0x0000000208007986 */ /* 0x000fe2000c101b06 */
[----:B------:R-:W-:Y:S05]  /*0760*/  EXIT ;  /* 0x000000000000794d */ /* 0x000fea0003800000 */
.L_x_1:
        /* <DEDUP_REMOVED lines=9> */
.L_x_3:


//--------------------- .nv.shared.reserved.0     --------------------------
	.section	.nv.shared.reserved.0,"aw",@nobits
	.weak		__nv_reservedSMEM_offset_0_alias
	.size		__nv_reservedSMEM_offset_0_alias, 0, 64
	.other		__nv_reservedSMEM_offset_0_alias,@"STO_CUDA_RESERVED_SHARED STV_DEFAULT"
__nv_reservedSMEM_offset_0_alias:
	.zero		0
	.zero		64


//--------------------- .nv.global                --------------------------
	.section	.nv.global,"aw",@nobits
.nv.global:
	.type		_ZN43_INTERNAL_bdf8495c_12_q4_matrix_cu_69f302f84cuda3std3__48in_placeE,@object
	.size		_ZN43_INTERNAL_bdf8495c_12_q4_matrix_cu_69f302f84cuda3std3__48in_placeE,(_ZN43_INTERNAL_bdf8495c_12_q4_matrix_cu_69f302f84cuda3std6ranges3__45__cpo8distanceE - _ZN43_INTERNAL_bdf8495c_12_q4_matrix_cu_69f302f84cuda3std3__48in_placeE)
_ZN43_INTERNAL_bdf8495c_12_q4_matrix_cu_69f302f84cuda3std3__48in_placeE:
	.zero		1
	.type		_ZN43_INTERNAL_bdf8495c_12_q4_matrix_cu_69f302f84cuda3std6ranges3__45__cpo8distanceE,@object
	.size		_ZN43_INTERNAL_bdf8495c_12_q4_matrix_cu_69f302f84cuda3std6ranges3__45__cpo8distanceE,(_ZN43_INTERNAL_bdf8495c_12_q4_matrix_cu_69f302f84cuda3std3__45__cpo6cbeginE - _ZN43_INTERNAL_bdf8495c_12_q4_matrix_cu_69f302f84cuda3std6ranges3__45__cpo8distanceE)
_ZN43_INTERNAL_bdf8495c_12_q4_matrix_cu_69f302f84cuda3std6ranges3__45__cpo8distanceE:
	.zero		1
	.type		_ZN43_INTERNAL_bdf8495c_12_q4_matrix_cu_69f302f84cuda3std3__45__cpo6cbeginE,@object
	.size		_ZN43_INTERNAL_bdf8495c_12_q4_matrix_cu_69f302f84cuda3std3__45__cpo6cbeginE,(_ZN43_INTERNAL_bdf8495c_12_q4_matrix_cu_69f302f84cuda3std6ranges3__45__cpo7advanceE - _ZN43_INTERNAL_bdf8495c_12_q4_matrix_cu_69f302f84cuda3std3__45__cpo6cbeginE)
_ZN43_INTERNAL_bdf8495c_12_q4_matrix_cu_69f302f84cuda3std3__45__cpo6cbeginE:
	.zero		1
	.type		_ZN43_INTERNAL_bdf8495c_12_q4_matrix_cu_69f302f84cuda3std6ranges3__45__cpo7advanceE,@object
	.size		_ZN43_INTERNAL_bdf8495c_12_q4_matrix_cu_69f302f84cuda3std6ranges3__45__cpo7advanceE,(_ZN43_INTERNAL_bdf8495c_12_q4_matrix_cu_69f302f84cuda3std3__45__cpo7crbeginE - _ZN43_INTERNAL_bdf8495c_12_q4_matrix_cu_69f302f84cuda3std6ranges3__45__cpo7advanceE)
_ZN43_INTERNAL_bdf8495c_12_q4_matrix_cu_69f302f84cuda3std6ranges3__45__cpo7advanceE:
	.zero		1
	.type		_ZN43_INTERNAL_bdf8495c_12_q4_matrix_cu_69f302f84cuda3std3__45__cpo7crbeginE,@object
	.size		_ZN43_INTERNAL_bdf8495c_12_q4_matrix_cu_69f302f84cuda3std3__45__cpo7crbeginE,(_ZN43_INTERNAL_bdf8495c_12_q4_matrix_cu_69f302f84cuda3std6ranges3__45__cpo4dataE - _ZN43_INTERNAL_bdf8495c_12_q4_matrix_cu_69f302f84cuda3std3__45__cpo7crbeginE)
_ZN43_INTERNAL_bdf8495c_12_q4_matrix_cu_69f302f84cuda3std3__45__cpo7crbeginE:
	.zero		1
	.type		_ZN43_INTERNAL_bdf8495c_12_q4_matrix_cu_69f302f84cuda3std6ranges3__45__cpo4dataE,@object
	.size		_ZN43_INTERNAL_bdf8495c_12_q4_matrix_cu_69f302f84cuda3std6ranges3__45__cpo4dataE,(_ZN43_INTERNAL_bdf8495c_12_q4_matrix_cu_69f302f84cuda3std6ranges3__45__cpo5beginE - _ZN43_INTERNAL_bdf8495c_12_q4_matrix_cu_69f302f84cuda3std6ranges3__45__cpo4dataE)
_ZN43_INTERNAL_bdf8495c_12_q4_matrix_cu_69f302f84cuda3std6ranges3__45__cpo4dataE:
	.zero		1
	.type		_ZN43_INTERNAL_bdf8495c_12_q4_matrix_cu_69f302f84cuda3std6ranges3__45__cpo5beginE,@object
	.size		_ZN43_INTERNAL_bdf8495c_12_q4_matrix_cu_69f302f84cuda3std6ranges3__45__cpo5beginE,(_ZN43_INTERNAL_bdf8495c_12_q4_matrix_cu_69f302f84cuda3std3__445_GLOBAL__N__bdf8495c_12_q4_matrix_cu_69f302f86ignoreE - _ZN43_INTERNAL_bdf8495c_12_q4_matrix_cu_69f302f84cuda3std6ranges3__45__cpo5beginE)
_ZN43_INTERNAL_bdf8495c_12_q4_matrix_cu_69f302f84cuda3std6ranges3__45__cpo5beginE:
	.zero		1
	.type		_ZN43_INTERNAL_bdf8495c_12_q4_matrix_cu_69f302f84cuda3std3__445_GLOBAL__N__bdf8495c_12_q4_matrix_cu_69f302f86ignoreE,@object
	.size		_ZN43_INTERNAL_bdf8495c_12_q4_matrix_cu_69f302f84cuda3std3__445_GLOBAL__N__bdf8495c_12_q4_matrix_cu_69f302f86ignoreE,(_ZN43_INTERNAL_bdf8495c_12_q4_matrix_cu_69f302f84cuda3std6ranges3__45__cpo4sizeE - _ZN43_INTERNAL_bdf8495c_12_q4_matrix_cu_69f302f84cuda3std3__445_GLOBAL__N__bdf8495c_12_q4_matrix_cu_69f302f86ignoreE)
_ZN43_INTERNAL_bdf8495c_12_q4_matrix_cu_69f302f84cuda3std3__445_GLOBAL__N__bdf8495c_12_q4_matrix_cu_69f302f86ignoreE:
	.zero		1
	.type		_ZN43_INTERNAL_bdf8495c_12_q4_matrix_cu_69f302f84cuda3std6ranges3__45__cpo4sizeE,@object
	.size		_ZN43_INTERNAL_bdf8495c_12_q4_matrix_cu_69f302f84cuda3std6ranges3__45__cpo4sizeE,(_ZN43_INTERNAL_bdf8495c_12_q4_matrix_cu_69f302f84cuda3std3__45__cpo5beginE - _ZN43_INTERNAL_bdf8495c_12_q4_matrix_cu_69f302f84cuda3std6ranges3__45__cpo4sizeE)
_ZN43_INTERNAL_bdf8495c_12_q4_matrix_cu_69f302f84cuda3std6ranges3__45__cpo4sizeE:
	.zero		1
	.type		_ZN43_INTERNAL_bdf8495c_12_q4_matrix_cu_69f302f84cuda3std3__45__cpo5beginE,@object
	.size		_ZN43_INTERNAL_bdf8495c_12_q4_matrix_cu_69f302f84cuda3std3__45__cpo5beginE,(_ZN43_INTERNAL_bdf8495c_12_q4_matrix_cu_69f302f84cuda3std6ranges3__45__cpo6cbeginE - _ZN43_INTERNAL_bdf8495c_12_q4_matrix_cu_69f302f84cuda3std3__45__cpo5beginE)
_ZN43_INTERNAL_bdf8495c_12_q4_matrix_cu_69f302f84cuda3std3__45__cpo5beginE:
	.zero		1
	.type		_ZN43_INTERNAL_bdf8495c_12_q4_matrix_cu_69f302f84cuda3std6ranges3__45__cpo6cbeginE,@object
	.size		_ZN43_INTERNAL_bdf8495c_12_q4_matrix_cu_69f302f84cuda3std6ranges3__45__cpo6cbeginE,(_ZN43_INTERNAL_bdf8495c_12_q4_matrix_cu_69f302f84cuda3std3__45__cpo6rbeginE - _ZN43_INTERNAL_bdf8495c_12_q4_matrix_cu_69f302f84cuda3std6ranges3__45__cpo6cbeginE)
_ZN43_INTERNAL_bdf8495c_12_q4_matrix_cu_69f302f84cuda3std6ranges3__45__cpo6cbeginE:
	.zero		1
	.type		_ZN43_INTERNAL_bdf8495c_12_q4_matrix_cu_69f302f84cuda3std3__45__cpo6rbeginE,@object
	.size		_ZN43_INTERNAL_bdf8495c_12_q4_matrix_cu_69f302f84cuda3std3__45__cpo6rbeginE,(_ZN43_INTERNAL_bdf8495c_12_q4_matrix_cu_69f302f84cuda3std6ranges3__45__cpo4nextE - _ZN43_INTERNAL_bdf8495c_12_q4_matrix_cu_69f302f84cuda3std3__45__cpo6rbeginE)
_ZN43_INTERNAL_bdf8495c_12_q4_matrix_cu_69f302f84cuda3std3__45__cpo6rbeginE:
	.zero		1
	.type		_ZN43_INTERNAL_bdf8495c_12_q4_matrix_cu_69f302f84cuda3std6ranges3__45__cpo4nextE,@object
	.size		_ZN43_INTERNAL_bdf8495c_12_q4_matrix_cu_69f302f84cuda3std6ranges3__45__cpo4nextE,(_ZN43_INTERNAL_bdf8495c_12_q4_matrix_cu_69f302f84cuda3std6ranges3__45__cpo4swapE - _ZN43_INTERNAL_bdf8495c_12_q4_matrix_cu_69f302f84cuda3std6ranges3__45__cpo4nextE)
_ZN43_INTERNAL_bdf8495c_12_q4_matrix_cu_69f302f84cuda3std6ranges3__45__cpo4nextE:
	.zero		1
	.type		_ZN43_INTERNAL_bdf8495c_12_q4_matrix_cu_69f302f84cuda3std6ranges3__45__cpo4swapE,@object
	.size		_ZN43_INTERNAL_bdf8495c_12_q4_matrix_cu_69f302f84cuda3std6ranges3__45__cpo4swapE,(_ZN43_INTERNAL_bdf8495c_12_q4_matrix_cu_69f302f84cuda3std3__420unreachable_sentinelE - _ZN43_INTERNAL_bdf8495c_12_q4_matrix_cu_69f302f84cuda3std6ranges3__45__cpo4swapE)
_ZN43_INTERNAL_bdf8495c_12_q4_matrix_cu_69f302f84cuda3std6ranges3__45__cpo4swapE:
	.zero		1
	.type		_ZN43_INTERNAL_bdf8495c_12_q4_matrix_cu_69f302f84cuda3std3__420unreachable_sentinelE,@object
	.size		_ZN43_INTERNAL_bdf8495c_12_q4_matrix_cu_69f302f84cuda3std3__420unreachable_sentinelE,(_ZN43_INTERNAL_bdf8495c_12_q4_matrix_cu_69f302f86thrust24THRUST_300001_SM_1000_NS6system6detail10sequential3seqE - _ZN43_INTERNAL_bdf8495c_12_q4_matrix_cu_69f302f84cuda3std3__420unreachable_sentinelE)
_ZN43_INTERNAL_bdf8495c_12_q4_matrix_cu_69f302f84cuda3std3__420unreachable_sentinelE:
	.zero		1
	.type		_ZN43_INTERNAL_bdf8495c_12_q4_matrix_cu_69f302f86thrust24THRUST_300001_SM_1000_NS6system6detail10sequential3seqE,@object
	.size		_ZN43_INTERNAL_bdf8495c_12_q4_matrix_cu_69f302f86thrust24THRUST_300001_SM_1000_NS6system6detail10sequential3seqE,(_ZN43_INTERNAL_bdf8495c_12_q4_matrix_cu_69f302f84cuda3std3__45__cpo4cendE - _ZN43_INTERNAL_bdf8495c_12_q4_matrix_cu_69f302f86thrust24THRUST_300001_SM_1000_NS6system6detail10sequential3seqE)
_ZN43_INTERNAL_bdf8495c_12_q4_matrix_cu_69f302f86thrust24THRUST_300001_SM_1000_NS6system6detail10sequential3seqE:
	.zero		1
	.type		_ZN43_INTERNAL_bdf8495c_12_q4_matrix_cu_69f302f84cuda3std3__45__cpo4cendE,@object
	.size		_ZN43_INTERNAL_bdf8495c_12_q4_matrix_cu_69f302f84cuda3std3__45__cpo4cendE,(_ZN43_INTERNAL_bdf8495c_12_q4_matrix_cu_69f302f84cuda3std6ranges3__45__cpo9iter_swapE - _ZN43_INTERNAL_bdf8495c_12_q4_matrix_cu_69f302f84cuda3std3__45__cpo4cendE)
_ZN43_INTERNAL_bdf8495c_12_q4_matrix_cu_69f302f84cuda3std3__45__cpo4cendE:
	.zero		1
	.type		_ZN43_INTERNAL_bdf8495c_12_q4_matrix_cu_69f302f84cuda3std6ranges3__45__cpo9iter_swapE,@object
	.size		_ZN43_INTERNAL_bdf8495c_12_q4_matrix_cu_69f302f84cuda3std6ranges3__45__cpo9iter_swapE,(_ZN43_INTERNAL_bdf8495c_12_q4_matrix_cu_69f302f84cuda3std3__45__cpo5crendE - _ZN43_INTERNAL_bdf8495c_12_q4_matrix_cu_69f302f84cuda3std6ranges3__45__cpo9iter_swapE)
_ZN43_INTERNAL_bdf8495c_12_q4_matrix_cu_69f302f84cuda3std6ranges3__45__cpo9iter_swapE:
	.zero		1
	.type		_ZN43_INTERNAL_bdf8495c_12_q4_matrix_cu_69f302f84cuda3std3__45__cpo5crendE,@object
	.size		_ZN43_INTERNAL_bdf8495c_12_q4_matrix_cu_69f302f84cuda3std3__45__cpo5crendE,(_ZN43_INTERNAL_bdf8495c_12_q4_matrix_cu_69f302f84cuda3std6ranges3__45__cpo5cdataE - _ZN43_INTERNAL_bdf8495c_12_q4_matrix_cu_69f302f84cuda3std3__45__cpo5crendE)
_ZN43_INTERNAL_bdf8495c_12_q4_matrix_cu_69f302f84cuda3std3__45__cpo5crendE:
	.zero		1
	.type		_ZN43_INTERNAL_bdf8495c_12_q4_matrix_cu_69f302f84cuda3std6ranges3__45__cpo5cdataE,@object
	.size		_ZN43_INTERNAL_bdf8495c_12_q4_matrix_cu_69f302f84cuda3std6ranges3__45__cpo5cdataE,(_ZN43_INTERNAL_bdf8495c_12_q4_matrix_cu_69f302f84cuda3std6ranges3__45__cpo3endE - _ZN43_INTERNAL_bdf8495c_12_q4_matrix_cu_69f302f84cuda3std6ranges3__45__cpo5cdataE)
_ZN43_INTERNAL_bdf8495c_12_q4_matrix_cu_69f302f84cuda3std6ranges3__45__cpo5cdataE:
	.zero		1
	.type		_ZN43_INTERNAL_bdf8495c_12_q4_matrix_cu_69f302f84cuda3std6ranges3__45__cpo3endE,@object
	.size		_ZN43_INTERNAL_bdf8495c_12_q4_matrix_cu_69f302f84cuda3std6ranges3__45__cpo3endE,(_ZN43_INTERNAL_bdf8495c_12_q4_matrix_cu_69f302f84cuda3std3__419piecewise_constructE - _ZN43_INTERNAL_bdf8495c_12_q4_matrix_cu_69f302f84cuda3std6ranges3__45__cpo3endE)
_ZN43_INTERNAL_bdf8495c_12_q4_matrix_cu_69f302f84cuda3std6ranges3__45__cpo3endE:
	.zero		1
	.type		_ZN43_INTERNAL_bdf8495c_12_q4_matrix_cu_69f302f84cuda3std3__419piecewise_constructE,@object
	.size		_ZN43_INTERNAL_bdf8495c_12_q4_matrix_cu_69f302f84cuda3std3__419piecewise_constructE,(_ZN43_INTERNAL_bdf8495c_12_q4_matrix_cu_69f302f84cuda3std6ranges3__45__cpo5ssizeE - _ZN43_INTERNAL_bdf8495c_12_q4_matrix_cu_69f302f84cuda3std3__419piecewise_constructE)
_ZN43_INTERNAL_bdf8495c_12_q4_matrix_cu_69f302f84cuda3std3__419piecewise_constructE:
	.zero		1
	.type		_ZN43_INTERNAL_bdf8495c_12_q4_matrix_cu_69f302f84cuda3std6ranges3__45__cpo5ssizeE,@object
	.size		_ZN43_INTERNAL_bdf8495c_12_q4_matrix_cu_69f302f84cuda3std6ranges3__45__cpo5ssizeE,(_ZN43_INTERNAL_bdf8495c_12_q4_matrix_cu_69f302f84cuda3std3__45__cpo3endE - _ZN43_INTERNAL_bdf8495c_12_q4_matrix_cu_69f302f84cuda3std6ranges3__45__cpo5ssizeE)
_ZN43_INTERNAL_bdf8495c_12_q4_matrix_cu_69f302f84cuda3std6ranges3__45__cpo5ssizeE:
	.zero		1
	.type		_ZN43_INTERNAL_bdf8495c_12_q4_matrix_cu_69f302f84cuda3std3__45__cpo3endE,@object
	.size		_ZN43_INTERNAL_bdf8495c_12_q4_matrix_cu_69f302f84cuda3std3__45__cpo3endE,(_ZN43_INTERNAL_bdf8495c_12_q4_matrix_cu_69f302f84cuda3std6ranges3__45__cpo4cendE - _ZN43_INTERNAL_bdf8495c_12_q4_matrix_cu_69f302f84cuda3std3__45__cpo3endE)
_ZN43_INTERNAL_bdf8495c_12_q4_matrix_cu_69f302f84cuda3std3__45__cpo3endE:
	.zero		1
	.type		_ZN43_INTERNAL_bdf8495c_12_q4_matrix_cu_69f302f84cuda3std6ranges3__45__cpo4cendE,@object
	.size		_ZN43_INTERNAL_bdf8495c_12_q4_matrix_cu_69f302f84cuda3std6ranges3__45__cpo4cendE,(_ZN43_INTERNAL_bdf8495c_12_q4_matrix_cu_69f302f84cuda3std3__45__cpo4rendE - _ZN43_INTERNAL_bdf8495c_12_q4_matrix_cu_69f302f84cuda3std6ranges3__45__cpo4cendE)
_ZN43_INTERNAL_bdf8495c_12_q4_matrix_cu_69f302f84cuda3std6ranges3__45__cpo4cendE:
	.zero		1
	.type		_ZN43_INTERNAL_bdf8495c_12_q4_matrix_cu_69f302f84cuda3std3__45__cpo4rendE,@object
	.size		_ZN43_INTERNAL_bdf8495c_12_q4_matrix_cu_69f302f84cuda3std3__45__cpo4rendE,(_ZN43_INTERNAL_bdf8495c_12_q4_matrix_cu_69f302f84cuda3std6ranges3__45__cpo4prevE - _ZN43_INTERNAL_bdf8495c_12_q4_matrix_cu_69f302f84cuda3std3__45__cpo4rendE)
_ZN43_INTERNAL_bdf8495c_12_q4_matrix_cu_69f302f84cuda3std3__45__cpo4rendE:
	.zero		1
	.type		_ZN43_INTERNAL_bdf8495c_12_q4_matrix_cu_69f302f84cuda3std6ranges3__45__cpo4prevE,@object
	.size		_ZN43_INTERNAL_bdf8495c_12_q4_matrix_cu_69f302f84cuda3std6ranges3__45__cpo4prevE,(_ZN43_INTERNAL_bdf8495c_12_q4_matrix_cu_69f302f84cuda3std6ranges3__45__cpo9iter_moveE - _ZN43_INTERNAL_bdf8495c_12_q4_matrix_cu_69f302f84cuda3std6ranges3__45__cpo4prevE)
_ZN43_INTERNAL_bdf8495c_12_q4_matrix_cu_69f302f84cuda3std6ranges3__45__cpo4prevE:
	.zero		1
	.type		_ZN43_INTERNAL_bdf8495c_12_q4_matrix_cu_69f302f84cuda3std6ranges3__45__cpo9iter_moveE,@object
	.size		_ZN43_INTERNAL_bdf8495c_12_q4_matrix_cu_69f302f84cuda3std6ranges3__45__cpo9iter_moveE,(.L_13 - _ZN43_INTERNAL_bdf8495c_12_q4_matrix_cu_69f302f84cuda3std6ranges3__45__cpo9iter_moveE)
_ZN43_INTERNAL_bdf8495c_12_q4_matrix_cu_69f302f84cuda3std6ranges3__45__cpo9iter_moveE:
	.zero		1
.L_13:


//--------------------- .nv.constant0._Z18reconstruct_kernelPKjP6__halfPKS1_S0_iii --------------------------
	.section	.nv.constant0._Z18reconstruct_kernelPKjP6__halfPKS1_S0_iii,"a",@progbits
	.sectionflags	@""
	.align	4
.nv.constant0._Z18reconstruct_kernelPKjP6__halfPKS1_S0_iii:
	.zero		940


//--------------------- .nv.constant0._Z22make_sequential_kernelPKjPjS0_ii --------------------------
	.section	.nv.constant0._Z22make_sequential_kernelPKjPjS0_ii,"a",@progbits
	.sectionflags	@""
	.align	4
.nv.constant0._Z22make_sequential_kernelPKjPjS0_ii:
	.zero		928


//--------------------- SYMBOLS --------------------------

	.type		.nv.reservedSmem.offset0,@object
	.size		.nv.reservedSmem.offset0,0x4
